//
// Generated by NVIDIA NVVM Compiler
//
// Compiler Build ID: CL-36424714
// Cuda compilation tools, release 13.0, V13.0.88
// Based on NVVM 20.0.0
//

.version 9.0
.target sm_100
.address_size 64

	// .globl	_Z9addKernelPc
.global .align 8 .u64 foundGlobal;

.visible .entry _Z9addKernelPc(
	.param .u64 .ptr .align 1 _Z9addKernelPc_param_0
)
{
	.local .align 8 .b8 	__local_depot0[8];
	.reg .b64 	%SP;
	.reg .b64 	%SPL;
	.reg .pred 	%p<21>;
	.reg .b16 	%rs<34>;
	.reg .b32 	%r<51>;
	.reg .b64 	%rd<93>;

	mov.u64 	%SPL, __local_depot0;
	ld.param.u64 	%rd18, [_Z9addKernelPc_param_0];
	add.u64 	%rd1, %SPL, 0;
	ld.global.u64 	%rd20, [foundGlobal];
	cvta.to.global.u64 	%rd2, %rd20;
	ld.global.u32 	%r18, [%rd2];
	setp.eq.s32 	%p1, %r18, 1;
	@%p1 bra 	$L__BB0_27;
	cvta.to.global.u64 	%rd3, %rd18;
	mov.u32 	%r20, %ctaid.x;
	mov.u32 	%r21, %ctaid.y;
	mov.u32 	%r22, %nctaid.x;
	mov.u32 	%r23, %nctaid.y;
	mov.u32 	%r24, %ctaid.z;
	mad.lo.s32 	%r25, %r24, %r23, %r21;
	mad.lo.s32 	%r26, %r25, %r22, %r20;
	mov.u32 	%r27, %ntid.x;
	mov.u32 	%r28, %ntid.y;
	mov.u32 	%r29, %ntid.z;
	mov.u32 	%r30, %tid.z;
	mov.u32 	%r31, %tid.y;
	mov.u32 	%r32, %tid.x;
	mad.lo.s32 	%r33, %r26, %r29, %r30;
	mad.lo.s32 	%r34, %r33, %r28, %r31;
	mad.lo.s32 	%r1, %r34, %r27, %r32;
	ld.global.u64 	%rd4, [%rd2+24];
	mul.wide.u32 	%rd21, %r1, 512;
	add.s64 	%rd5, %rd4, %rd21;
	ld.global.u8 	%rs1, [%rd3];
	mov.b32 	%r44, 0;
	bra.uni 	$L__BB0_3;
$L__BB0_2:
	add.s32 	%r44, %r44, 1;
	setp.eq.s32 	%p19, %r44, 512;
	@%p19 bra 	$L__BB0_25;
$L__BB0_3:
	cvt.u64.u32 	%rd22, %r44;
	add.s64 	%rd6, %rd5, %rd22;
	setp.lt.u64 	%p2, %rd6, 46;
	mov.b32 	%r46, 0;
	@%p2 bra 	$L__BB0_6;
	mov.b32 	%r46, 0;
	mov.u64 	%rd86, %rd6;
$L__BB0_5:
	add.s32 	%r46, %r46, 1;
	shr.u64 	%rd23, %rd86, 1;
	mul.hi.u64 	%rd24, %rd23, -5614226457215950491;
	shr.u64 	%rd8, %rd24, 4;
	setp.gt.u64 	%p3, %rd86, 2115;
	mov.u64 	%rd86, %rd8;
	@%p3 bra 	$L__BB0_5;
$L__BB0_6:
	setp.lt.s32 	%p4, %r46, 1;
	mov.u64 	%rd92, %rd6;
	@%p4 bra 	$L__BB0_16;
	and.b32  	%r5, %r46, 3;
	setp.lt.u32 	%p5, %r46, 4;
	mov.u64 	%rd92, %rd6;
	mov.u32 	%r50, %r46;
	@%p5 bra 	$L__BB0_11;
	add.s32 	%r48, %r46, -1;
	and.b32  	%r37, %r46, 2147483644;
	neg.s32 	%r47, %r37;
	mov.u64 	%rd92, %rd6;
$L__BB0_9:
	.pragma "nounroll";
	add.s32 	%r38, %r48, 1;
	shr.u64 	%rd26, %rd92, 1;
	mul.hi.u64 	%rd27, %rd26, -5614226457215950491;
	shr.u64 	%rd28, %rd27, 4;
	mul.lo.s64 	%rd29, %rd28, 46;
	sub.s64 	%rd30, %rd92, %rd29;
	cvt.u16.u64 	%rs9, %rd30;
	add.s16 	%rs10, %rs9, 47;
	cvt.u64.u32 	%rd31, %r38;
	add.s64 	%rd32, %rd1, %rd31;
	st.local.u8 	[%rd32], %rs10;
	add.s32 	%r39, %r48, -2;
	mul.hi.u64 	%rd33, %rd28, 802032351030850071;
	shr.u64 	%rd34, %rd33, 1;
	mul.lo.s64 	%rd35, %rd34, 46;
	sub.s64 	%rd36, %rd28, %rd35;
	cvt.u16.u64 	%rs11, %rd36;
	add.s16 	%rs12, %rs11, 47;
	cvt.u64.u32 	%rd37, %r48;
	add.s64 	%rd38, %rd1, %rd37;
	st.local.u8 	[%rd38], %rs12;
	add.s32 	%r40, %r48, -1;
	mul.hi.u64 	%rd39, %rd92, -592806520327150051;
	shr.u64 	%rd40, %rd39, 11;
	mul.hi.u64 	%rd41, %rd40, 401016175515425036;
	mul.lo.s64 	%rd42, %rd41, 46;
	sub.s64 	%rd43, %rd40, %rd42;
	cvt.u16.u64 	%rs13, %rd43;
	add.s16 	%rs14, %rs13, 47;
	cvt.u64.u32 	%rd44, %r40;
	add.s64 	%rd45, %rd1, %rd44;
	st.local.u8 	[%rd45], %rs14;
	mul.hi.u64 	%rd46, %rd92, -6026613601791359223;
	shr.u64 	%rd47, %rd46, 16;
	mul.hi.u64 	%rd48, %rd47, 401016175515425036;
	mul.lo.s64 	%rd49, %rd48, 46;
	sub.s64 	%rd50, %rd47, %rd49;
	cvt.u16.u64 	%rs15, %rd50;
	add.s16 	%rs16, %rs15, 47;
	cvt.u64.u32 	%rd51, %r39;
	add.s64 	%rd52, %rd1, %rd51;
	st.local.u8 	[%rd52], %rs16;
	mul.hi.u64 	%rd53, %rd92, 8640090763073525143;
	shr.u64 	%rd92, %rd53, 21;
	add.s32 	%r48, %r48, -4;
	add.s32 	%r47, %r47, 4;
	setp.ne.s32 	%p6, %r47, 0;
	@%p6 bra 	$L__BB0_9;
	add.s32 	%r50, %r48, 1;
$L__BB0_11:
	setp.eq.s32 	%p7, %r5, 0;
	@%p7 bra 	$L__BB0_16;
	setp.eq.s32 	%p8, %r5, 1;
	@%p8 bra 	$L__BB0_14;
	shr.u64 	%rd55, %rd92, 1;
	mul.hi.u64 	%rd56, %rd55, -5614226457215950491;
	shr.u64 	%rd57, %rd56, 4;
	mul.lo.s64 	%rd58, %rd57, 46;
	sub.s64 	%rd59, %rd92, %rd58;
	cvt.u16.u64 	%rs17, %rd59;
	add.s16 	%rs18, %rs17, 47;
	cvt.u64.u32 	%rd60, %r50;
	add.s64 	%rd61, %rd1, %rd60;
	st.local.u8 	[%rd61], %rs18;
	add.s32 	%r41, %r50, -1;
	mul.hi.u64 	%rd62, %rd57, 802032351030850071;
	shr.u64 	%rd63, %rd62, 1;
	mul.lo.s64 	%rd64, %rd63, 46;
	sub.s64 	%rd65, %rd57, %rd64;
	cvt.u16.u64 	%rs19, %rd65;
	add.s16 	%rs20, %rs19, 47;
	cvt.u64.u32 	%rd66, %r41;
	add.s64 	%rd67, %rd1, %rd66;
	st.local.u8 	[%rd67], %rs20;
	add.s32 	%r50, %r50, -2;
	mul.hi.u64 	%rd68, %rd92, -592806520327150051;
	shr.u64 	%rd92, %rd68, 11;
$L__BB0_14:
	and.b32  	%r42, %r46, 1;
	setp.eq.b32 	%p9, %r42, 1;
	not.pred 	%p10, %p9;
	@%p10 bra 	$L__BB0_16;
	shr.u64 	%rd69, %rd92, 1;
	mul.hi.u64 	%rd70, %rd69, -5614226457215950491;
	shr.u64 	%rd16, %rd70, 4;
	mul.lo.s64 	%rd71, %rd16, 46;
	sub.s64 	%rd72, %rd92, %rd71;
	cvt.u16.u64 	%rs21, %rd72;
	add.s16 	%rs22, %rs21, 47;
	cvt.u64.u32 	%rd73, %r50;
	add.s64 	%rd74, %rd1, %rd73;
	st.local.u8 	[%rd74], %rs22;
	mov.u64 	%rd92, %rd16;
$L__BB0_16:
	cvt.u16.u64 	%rs23, %rd92;
	add.s16 	%rs24, %rs23, 47;
	and.b16  	%rs25, %rs24, 255;
	setp.ne.s16 	%p11, %rs25, %rs1;
	@%p11 bra 	$L__BB0_2;
	ld.local.u8 	%rs2, [%rd1+1];
	ld.global.u8 	%rs27, [%rd3+1];
	setp.ne.s16 	%p12, %rs2, %rs27;
	@%p12 bra 	$L__BB0_2;
	ld.local.u8 	%rs3, [%rd1+2];
	ld.global.u8 	%rs28, [%rd3+2];
	setp.ne.s16 	%p13, %rs3, %rs28;
	@%p13 bra 	$L__BB0_2;
	ld.local.u8 	%rs4, [%rd1+3];
	ld.global.u8 	%rs29, [%rd3+3];
	setp.ne.s16 	%p14, %rs4, %rs29;
	@%p14 bra 	$L__BB0_2;
	ld.local.u8 	%rs5, [%rd1+4];
	ld.global.u8 	%rs30, [%rd3+4];
	setp.ne.s16 	%p15, %rs5, %rs30;
	@%p15 bra 	$L__BB0_2;
	ld.local.u8 	%rs6, [%rd1+5];
	ld.global.u8 	%rs31, [%rd3+5];
	setp.ne.s16 	%p16, %rs6, %rs31;
	@%p16 bra 	$L__BB0_2;
	ld.local.u8 	%rs7, [%rd1+6];
	ld.global.u8 	%rs32, [%rd3+6];
	setp.ne.s16 	%p17, %rs7, %rs32;
	@%p17 bra 	$L__BB0_2;
	ld.local.u8 	%rs8, [%rd1+7];
	ld.global.u8 	%rs33, [%rd3+7];
	setp.ne.s16 	%p18, %rs8, %rs33;
	@%p18 bra 	$L__BB0_2;
	mov.b32 	%r43, 1;
	st.global.u32 	[%rd2], %r43;
	ld.global.u64 	%rd76, [foundGlobal];
	cvta.to.global.u64 	%rd77, %rd76;
	st.global.u64 	[%rd77+16], %rd6;
	st.global.u8 	[%rd77+4], %rs1;
	ld.global.u64 	%rd78, [foundGlobal];
	cvta.to.global.u64 	%rd79, %rd78;
	st.global.u8 	[%rd79+5], %rs2;
	ld.global.u64 	%rd80, [foundGlobal];
	cvta.to.global.u64 	%rd81, %rd80;
	st.global.u8 	[%rd81+6], %rs3;
	ld.global.u64 	%rd82, [foundGlobal];
	cvta.to.global.u64 	%rd83, %rd82;
	st.global.u8 	[%rd83+7], %rs4;
	ld.global.u64 	%rd84, [foundGlobal];
	cvta.to.global.u64 	%rd85, %rd84;
	st.global.u8 	[%rd85+8], %rs5;
	st.global.u8 	[%rd85+9], %rs6;
	st.global.u8 	[%rd85+10], %rs7;
	st.global.u8 	[%rd85+11], %rs8;
	bra.uni 	$L__BB0_27;
$L__BB0_25:
	setp.ne.s32 	%p20, %r1, 2097151;
	@%p20 bra 	$L__BB0_27;
	add.s64 	%rd75, %rd4, 1073741824;
	st.global.u64 	[%rd2+24], %rd75;
$L__BB0_27:
	ret;

}


// ===== COMPILED SASS (sm_100) =====

	.target	sm_100

	.elftype	@"ET_EXEC"


//--------------------- .note.nv.tkinfo           --------------------------
	.section	.note.nv.tkinfo,"",@"SHT_NOTE"
	.sectionflags	@"SHF_NOTE_NV_TKINFO"
	.tkinfo
        /*0018*/ 	.word	0x00000002
        /*0030*/ 	.string	""
        /*0030*/ 	.string	"ptxas"
        /*0030*/ 	.string	"Cuda compilation tools, release 13.0, V13.0.88"
        /*0030*/ 	.string	"Build cuda_13.0.r13.0/compiler.36424714_0"
        /*0030*/ 	.string	"-arch sm_100 -m 64 "



//--------------------- .note.nv.cuinfo           --------------------------
	.section	.note.nv.cuinfo,"",@"SHT_NOTE"
	.sectionflags	@"SHF_NOTE_NV_CUINFO"
        /*0018*/ 	.short	0x0002
        /*001a*/ 	.short	0x0064
        /*001c*/ 	.short	0x0082
	.zero		2


//--------------------- .nv.info                  --------------------------
	.section	.nv.info,"",@"SHT_CUDA_INFO"
	.align	4


	//----- nvinfo : EIATTR_REGCOUNT
	.align		4
        /*0000*/ 	.byte	0x04, 0x2f
        /*0002*/ 	.short	(.L_2 - .L_1)
	.align		4
.L_1:
        /*0004*/ 	.word	index@(_Z9addKernelPc)
        /*0008*/ 	.word	0x00000020


	//----- nvinfo : EIATTR_FRAME_SIZE
	.align		4
.L_2:
        /*000c*/ 	.byte	0x04, 0x11
        /*000e*/ 	.short	(.L_4 - .L_3)
	.align		4
.L_3:
        /*0010*/ 	.word	index@(_Z9addKernelPc)
        /*0014*/ 	.word	0x00000008


	//----- nvinfo : EIATTR_MIN_STACK_SIZE
	.align		4
.L_4:
        /*0018*/ 	.byte	0x04, 0x12
        /*001a*/ 	.short	(.L_6 - .L_5)
	.align		4
.L_5:
        /*001c*/ 	.word	index@(_Z9addKernelPc)
        /*0020*/ 	.word	0x00000008
.L_6:


//--------------------- .nv.compat                --------------------------
	.section	.nv.compat,"",@"SHT_CUDA_COMPAT_INFO"
	.align	4
        /*0000*/ 	.byte	0x02, 0x09, 0x00, 0x00, 0x02, 0x02, 0x01, 0x00, 0x02, 0x05, 0x05, 0x00, 0x03, 0x07, 0x01, 0x01
        /*0010*/ 	.byte	0x02, 0x03, 0x00, 0x00, 0x02, 0x06, 0x01, 0x00, 0x04, 0x0b, 0x08, 0x00, 0x09, 0x00, 0x00, 0x00
        /*0020*/ 	.byte	0x00, 0x00, 0x00, 0x00


//--------------------- .nv.info._Z9addKernelPc   --------------------------
	.section	.nv.info._Z9addKernelPc,"",@"SHT_CUDA_INFO"
	.sectionflags	@""
	.align	4


	//----- nvinfo : EIATTR_CUDA_API_VERSION
	.align		4
        /*0000*/ 	.byte	0x04, 0x37
        /*0002*/ 	.short	(.L_8 - .L_7)
.L_7:
        /*0004*/ 	.word	0x00000082


	//----- nvinfo : EIATTR_KPARAM_INFO
	.align		4
.L_8:
        /*0008*/ 	.byte	0x04, 0x17
        /*000a*/ 	.short	(.L_10 - .L_9)
.L_9:
        /*000c*/ 	.word	0x00000000
        /*0010*/ 	.short	0x0000
        /*0012*/ 	.short	0x0000
        /*0014*/ 	.byte	0x00, 0xf5, 0x21, 0x00


	//----- nvinfo : EIATTR_SPARSE_MMA_MASK
	.align		4
.L_10:
        /*0018*/ 	.byte	0x03, 0x50
        /*001a*/ 	.short	0x0000


	//----- nvinfo : EIATTR_MAXREG_COUNT
	.align		4
        /*001c*/ 	.byte	0x03, 0x1b
        /*001e*/ 	.short	0x00ff


	//----- nvinfo : EIATTR_MERCURY_ISA_VERSION
	.align		4
        /*0020*/ 	.byte	0x03, 0x5f
        /*0022*/ 	.short	0x0101


	//----- nvinfo : EIATTR_VRC_CTA_INIT_COUNT
	.align		4
        /*0024*/ 	.byte	0x02, 0x4a
	.zero		1
	.zero		1


	//----- nvinfo : EIATTR_EXIT_INSTR_OFFSETS
	.align		4
        /*0028*/ 	.byte	0x04, 0x1c
        /*002a*/ 	.short	(.L_12 - .L_11)


	//   ....[0]....
.L_11:
        /*002c*/ 	.word	0x00000070


	//   ....[1]....
        /*0030*/ 	.word	0x00000ff0


	//   ....[2]....
        /*0034*/ 	.word	0x00001030


	//   ....[3]....
        /*0038*/ 	.word	0x00001150


	//----- nvinfo : EIATTR_CRS_STACK_SIZE
	.align		4
.L_12:
        /*003c*/ 	.byte	0x04, 0x1e
        /*003e*/ 	.short	(.L_14 - .L_13)
.L_13:
        /*0040*/ 	.word	0x00000000


	//----- nvinfo : EIATTR_CBANK_PARAM_SIZE
	.align		4
.L_14:
        /*0044*/ 	.byte	0x03, 0x19
        /*0046*/ 	.short	0x0008


	//----- nvinfo : EIATTR_PARAM_CBANK
	.align		4
        /*0048*/ 	.byte	0x04, 0x0a
        /*004a*/ 	.short	(.L_16 - .L_15)
	.align		4
.L_15:
        /*004c*/ 	.word	index@(.nv.constant0._Z9addKernelPc)
        /*0050*/ 	.short	0x0380
        /*0052*/ 	.short	0x0008


	//----- nvinfo : EIATTR_SW_WAR
	.align		4
.L_16:
        /*0054*/ 	.byte	0x04, 0x36
        /*0056*/ 	.short	(.L_18 - .L_17)
.L_17:
        /*0058*/ 	.word	0x00000008
.L_18:


//--------------------- .nv.callgraph             --------------------------
	.section	.nv.callgraph,"",@"SHT_CUDA_CALLGRAPH"
	.align	4
	.sectionentsize	8
	.align		4
        /*0000*/ 	.word	0x00000000
	.align		4
        /*0004*/ 	.word	0xffffffff
	.align		4
        /*0008*/ 	.word	0x00000000
	.align		4
        /*000c*/ 	.word	0xfffffffe
	.align		4
        /*0010*/ 	.word	0x00000000
	.align		4
        /*0014*/ 	.word	0xfffffffd
	.align		4
        /*0018*/ 	.word	0x00000000
	.align		4
        /*001c*/ 	.word	0xfffffffc


//--------------------- .nv.constant4             --------------------------
	.section	.nv.constant4,"a",@progbits
	.align	8
	.align		8
.nv.constant4:
        /*0000*/ 	.dword	foundGlobal


//--------------------- .text._Z9addKernelPc      --------------------------
	.section	.text._Z9addKernelPc,"ax",@progbits
	.align	128
        .global         _Z9addKernelPc
        .type           _Z9addKernelPc,@function
        .size           _Z9addKernelPc,(.L_x_17 - _Z9addKernelPc)
        .other          _Z9addKernelPc,@"STO_CUDA_ENTRY STV_DEFAULT"
_Z9addKernelPc:
.text._Z9addKernelPc:
[----:B------:R-:W0:Y:S08]  /*0000*/  LDC R1, c[0x0][0x37c] ;  /* 0x0000df00ff017b82 */ /* 0x000e300000000800 */
[----:B------:R-:W1:Y:S01]  /*0010*/  LDC.64 R8, c[0x4][RZ] ;  /* 0x01000000ff087b82 */ /* 0x000e620000000a00 */
[----:B------:R-:W1:Y:S01]  /*0020*/  LDCU.64 UR10, c[0x0][0x358] ;  /* 0x00006b00ff0a77ac */ /* 0x000e620008000a00 */
[----:B0-----:R-:W-:Y:S01]  /*0030*/  VIADD R1, R1, 0xfffffff8 ;  /* 0xfffffff801017836 */ /* 0x001fe20000000000 */
[----:B-1----:R-:W2:Y:S04]  /*0040*/  LDG.E.64 R8, desc[UR10][R8.64] ;  /* 0x0000000a08087981 */ /* 0x002ea8000c1e1b00 */
[----:B--2---:R-:W2:Y:S02]  /*0050*/  LDG.E R0, desc[UR10][R8.64] ;  /* 0x0000000a08007981 */ /* 0x004ea4000c1e1900 */
[----:B--2---:R-:W-:-:S13]  /*0060*/  ISETP.NE.AND P0, PT, R0, 0x1, PT ;  /* 0x000000010000780c */ /* 0x004fda0003f05270 */
[----:B------:R-:W-:Y:S05]  /*0070*/  @!P0 EXIT ;  /* 0x000000000000894d */ /* 0x000fea0003800000 */
[----:B------:R-:W2:Y:S01]  /*0080*/  LDG.E.64 R10, desc[UR10][R8.64+0x18] ;  /* 0x0000180a080a7981 */ /* 0x000ea2000c1e1b00 */
[----:B------:R-:W-:Y:S01]  /*0090*/  S2UR UR4, SR_CTAID.Y ;  /* 0x00000000000479c3 */ /* 0x000fe20000002600 */
[----:B------:R-:W0:Y:S07]  /*00a0*/  S2R R5, SR_TID.Z ;  /* 0x0000000000057919 */ /* 0x000e2e0000002300 */
[----:B------:R-:W1:Y:S01]  /*00b0*/  S2UR UR8, SR_CTAID.Z ;  /* 0x00000000000879c3 */ /* 0x000e620000002700 */
[----:B------:R-:W3:Y:S01]  /*00c0*/  LDCU UR6, c[0x0][0x370] ;  /* 0x00006e00ff0677ac */ /* 0x000ee20008000800 */
[----:B------:R-:W4:Y:S01]  /*00d0*/  S2R R7, SR_TID.Y ;  /* 0x0000000000077919 */ /* 0x000f220000002200 */
[----:B------:R-:W1:Y:S05]  /*00e0*/  LDCU UR7, c[0x0][0x374] ;  /* 0x00006e80ff0777ac */ /* 0x000e6a0008000800 */
[----:B------:R-:W3:Y:S01]  /*00f0*/  S2UR UR5, SR_CTAID.X ;  /* 0x00000000000579c3 */ /* 0x000ee20000002500 */
[----:B------:R-:W4:Y:S01]  /*0100*/  LDCU UR9, c[0x0][0x360] ;  /* 0x00006c00ff0977ac */ /* 0x000f220008000800 */
[----:B------:R-:W4:Y:S01]  /*0110*/  S2R R13, SR_TID.X ;  /* 0x00000000000d7919 */ /* 0x000f220000002100 */
[----:B------:R-:W4:Y:S05]  /*0120*/  LDCU UR12, c[0x0][0x364] ;  /* 0x00006c80ff0c77ac */ /* 0x000f2a0008000800 */
[----:B------:R-:W0:Y:S08]  /*0130*/  LDC R0, c[0x0][0x368] ;  /* 0x0000da00ff007b82 */ /* 0x000e300000000800 */
[----:B------:R-:W4:Y:S01]  /*0140*/  LDC.64 R2, c[0x0][0x380] ;  /* 0x0000e000ff027b82 */ /* 0x000f220000000a00 */
[----:B-1----:R-:W-:-:S04]  /*0150*/  UIMAD UR4, UR7, UR8, UR4 ;  /* 0x00000008070472a4 */ /* 0x002fc8000f8e0204 */
[----:B---3--:R-:W-:-:S06]  /*0160*/  UIMAD UR4, UR4, UR6, UR5 ;  /* 0x00000006040472a4 */ /* 0x008fcc000f8e0205 */
[----:B0-----:R-:W-:-:S04]  /*0170*/  IMAD R0, R0, UR4, R5 ;  /* 0x0000000400007c24 */ /* 0x001fc8000f8e0205 */
[----:B----4-:R-:W-:Y:S01]  /*0180*/  IMAD R0, R0, UR12, R7 ;  /* 0x0000000c00007c24 */ /* 0x010fe2000f8e0207 */
[----:B------:R-:W-:Y:S01]  /*0190*/  BSSY.RECONVERGENT B0, `(.L_x_0) ;  /* 0x00000e4000007945 */ /* 0x000fe20003800200 */
[----:B------:R0:W5:Y:S01]  /*01a0*/  LDG.E.U8 R2, desc[UR10][R2.64] ;  /* 0x0000000a02027981 */ /* 0x000162000c1e1100 */
[----:B------:R-:W-:Y:S02]  /*01b0*/  IMAD.MOV.U32 R4, RZ, RZ, RZ ;  /* 0x000000ffff047224 */ /* 0x000fe400078e00ff */
[----:B0-----:R-:W-:-:S04]  /*01c0*/  IMAD R3, R0, UR9, R13 ;  /* 0x0000000900037c24 */ /* 0x001fc8000f8e020d */
[----:B--2---:R-:W-:-:S07]  /*01d0*/  IMAD.WIDE.U32 R12, R3, 0x200, R10 ;  /* 0x00000200030c7825 */ /* 0x004fce00078e000a */
.L_x_15:
[----:B------:R-:W-:Y:S01]  /*01e0*/  IADD3 R14, P1, PT, R12, R4, RZ ;  /* 0x000000040c0e7210 */ /* 0x000fe20007f3e0ff */
[----:B------:R-:W-:Y:S01]  /*01f0*/  BSSY.RECONVERGENT B1, `(.L_x_1) ;  /* 0x0000019000017945 */ /* 0x000fe20003800200 */
[----:B------:R-:W-:Y:S02]  /*0200*/  IMAD.MOV.U32 R5, RZ, RZ, RZ ;  /* 0x000000ffff057224 */ /* 0x000fe400078e00ff */
[----:B------:R-:W-:Y:S02]  /*0210*/  ISETP.GE.U32.AND P0, PT, R14, 0x2e, PT ;  /* 0x0000002e0e00780c */ /* 0x000fe40003f06070 */
[----:B------:R-:W-:-:S04]  /*0220*/  IADD3.X R15, PT, PT, RZ, R13, RZ, P1, !PT ;  /* 0x0000000dff0f7210 */ /* 0x000fc80000ffe4ff */
[----:B------:R-:W-:-:S13]  /*0230*/  ISETP.GE.U32.AND.EX P0, PT, R15, RZ, PT, P0 ;  /* 0x000000ff0f00720c */ /* 0x000fda0003f06100 */
[----:B------:R-:W-:Y:S05]  /*0240*/  @!P0 BRA `(.L_x_2) ;  /* 0x00000000004c8947 */ /* 0x000fea0003800000 */
[----:B------:R-:W-:Y:S01]  /*0250*/  IMAD.MOV.U32 R5, RZ, RZ, RZ ;  /* 0x000000ffff057224 */ /* 0x000fe200078e00ff */
[----:B------:R-:W-:Y:S01]  /*0260*/  MOV R0, R14 ;  /* 0x0000000e00007202 */ /* 0x000fe20000000f00 */
[----:B------:R-:W-:-:S07]  /*0270*/  IMAD.MOV.U32 R23, RZ, RZ, R15 ;  /* 0x000000ffff177224 */ /* 0x000fce00078e000f */
.L_x_3:
[--C-:B------:R-:W-:Y:S01]  /*0280*/  SHF.R.U32.HI R21, RZ, 0x1, R23.reuse ;  /* 0x00000001ff157819 */ /* 0x100fe20000011617 */
[----:B------:R-:W-:Y:S01]  /*0290*/  VIADD R5, R5, 0x1 ;  /* 0x0000000105057836 */ /* 0x000fe20000000000 */
[----:B------:R-:W-:-:S03]  /*02a0*/  SHF.R.U64 R17, R0, 0x1, R23 ;  /* 0x0000000100117819 */ /* 0x000fc60000001217 */
[----:B------:R-:W-:-:S04]  /*02b0*/  IMAD.WIDE.U32 R6, R21, 0x590b2165, RZ ;  /* 0x590b216515067825 */ /* 0x000fc800078e00ff */
[----:B------:R-:W-:-:S04]  /*02c0*/  IMAD.WIDE.U32 R6, P0, R17, -0x4de9bd38, R6 ;  /* 0xb21642c811067825 */ /* 0x000fc80007800006 */
[----:B------:R-:W-:Y:S01]  /*02d0*/  IMAD.WIDE.U32 R16, R17, 0x590b2165, RZ ;  /* 0x590b216511107825 */ /* 0x000fe200078e00ff */
[----:B------:R-:W-:-:S03]  /*02e0*/  MOV R18, R7 ;  /* 0x0000000700127202 */ /* 0x000fc60000000f00 */
[----:B------:R-:W-:Y:S01]  /*02f0*/  IMAD.X R19, RZ, RZ, RZ, P0 ;  /* 0x000000ffff137224 */ /* 0x000fe200000e06ff */
[----:B------:R-:W-:Y:S02]  /*0300*/  ISETP.GT.U32.AND P0, PT, R0, 0x843, PT ;  /* 0x000008430000780c */ /* 0x000fe40003f04070 */
[----:B------:R-:W-:Y:S02]  /*0310*/  IADD3 RZ, P1, PT, R17, R6, RZ ;  /* 0x0000000611ff7210 */ /* 0x000fe40007f3e0ff */
[----:B------:R-:W-:-:S03]  /*0320*/  ISETP.GT.U32.AND.EX P0, PT, R23, RZ, PT, P0 ;  /* 0x000000ff1700720c */ /* 0x000fc60003f04100 */
[----:B------:R-:W-:-:S05]  /*0330*/  IMAD.WIDE.U32.X R6, R21, -0x4de9bd38, R18, P1 ;  /* 0xb21642c815067825 */ /* 0x000fca00008e0412 */
[--C-:B------:R-:W-:Y:S02]  /*0340*/  SHF.R.U64 R0, R6, 0x4, R7.reuse ;  /* 0x0000000406007819 */ /* 0x100fe40000001207 */
[----:B------:R-:W-:-:S05]  /*0350*/  SHF.R.U32.HI R6, RZ, 0x4, R7 ;  /* 0x00000004ff067819 */ /* 0x000fca0000011607 */
[----:B------:R-:W-:Y:S01]  /*0360*/  IMAD.MOV.U32 R23, RZ, RZ, R6 ;  /* 0x000000ffff177224 */ /* 0x000fe200078e0006 */
[----:B------:R-:W-:Y:S06]  /*0370*/  @P0 BRA `(.L_x_3) ;  /* 0xfffffffc00c00947 */ /* 0x000fec000383ffff */
.L_x_2:
[----:B------:R-:W-:Y:S05]  /*0380*/  BSYNC.RECONVERGENT B1 ;  /* 0x0000000000017941 */ /* 0x000fea0003800200 */
.L_x_1:
[----:B------:R-:W-:Y:S01]  /*0390*/  ISETP.GE.AND P0, PT, R5, 0x1, PT ;  /* 0x000000010500780c */ /* 0x000fe20003f06270 */
[----:B------:R-:W-:Y:S01]  /*03a0*/  BSSY.RECONVERGENT B1, `(.L_x_4) ;  /* 0x000009c000017945 */ /* 0x000fe20003800200 */
[----:B------:R-:W-:-:S11]  /*03b0*/  MOV R23, R14 ;  /* 0x0000000e00177202 */ /* 0x000fd60000000f00 */
[----:B------:R-:W-:Y:S05]  /*03c0*/  @!P0 BRA `(.L_x_5) ;  /* 0x0000000800648947 */ /* 0x000fea0003800000 */
[C---:B------:R-:W-:Y:S01]  /*03d0*/  ISETP.GE.U32.AND P0, PT, R5.reuse, 0x4, PT ;  /* 0x000000040500780c */ /* 0x040fe20003f06070 */
[----:B------:R-:W-:Y:S01]  /*03e0*/  BSSY.RECONVERGENT B2, `(.L_x_6) ;  /* 0x000005a000027945 */ /* 0x000fe20003800200 */
[----:B------:R-:W-:Y:S01]  /*03f0*/  LOP3.LUT R6, R5, 0x3, RZ, 0xc0, !PT ;  /* 0x0000000305067812 */ /* 0x000fe200078ec0ff */
[----:B------:R-:W-:Y:S01]  /*0400*/  IMAD.MOV.U32 R23, RZ, RZ, R14 ;  /* 0x000000ffff177224 */ /* 0x000fe200078e000e */
[----:B------:R-:W-:Y:S01]  /*0410*/  MOV R0, R5 ;  /* 0x0000000500007202 */ /* 0x000fe20000000f00 */
[----:B------:R-:W-:-:S08]  /*0420*/  IMAD.MOV.U32 R22, RZ, RZ, R15 ;  /* 0x000000ffff167224 */ /* 0x000fd000078e000f */
[----:B------:R-:W-:Y:S05]  /*0430*/  @!P0 BRA `(.L_x_7) ;  /* 0x0000000400508947 */ /* 0x000fea0003800000 */
[C---:B------:R-:W-:Y:S01]  /*0440*/  LOP3.LUT R24, R5.reuse, 0x7ffffffc, RZ, 0xc0, !PT ;  /* 0x7ffffffc05187812 */ /* 0x040fe200078ec0ff */
[----:B------:R-:W-:Y:S01]  /*0450*/  BSSY.RECONVERGENT B3, `(.L_x_8) ;  /* 0x0000051000037945 */ /* 0x000fe20003800200 */
[----:B------:R-:W-:Y:S01]  /*0460*/  VIADD R0, R5, 0xffffffff ;  /* 0xffffffff05007836 */ /* 0x000fe20000000000 */
[----:B------:R-:W-:Y:S01]  /*0470*/  MOV R22, R15 ;  /* 0x0000000f00167202 */ /* 0x000fe20000000f00 */
[----:B------:R-:W-:Y:S02]  /*0480*/  IMAD.MOV.U32 R23, RZ, RZ, R14 ;  /* 0x000000ffff177224 */ /* 0x000fe400078e000e */
[----:B------:R-:W-:-:S07]  /*0490*/  IMAD.MOV R24, RZ, RZ, -R24 ;  /* 0x000000ffff187224 */ /* 0x000fce00078e0a18 */
.L_x_9:
[--C-:B------:R-:W-:Y:S02]  /*04a0*/  SHF.R.U32.HI R7, RZ, 0x1, R22.reuse ;  /* 0x00000001ff077819 */ /* 0x100fe40000011616 */
[----:B------:R-:W-:Y:S02]  /*04b0*/  SHF.R.U64 R21, R23, 0x1, R22 ;  /* 0x0000000117157819 */ /* 0x000fe40000001216 */
[----:B------:R-:W-:Y:S01]  /*04c0*/  IADD3 R28, PT, PT, R1, 0x1, R0 ;  /* 0x00000001011c7810 */ /* 0x000fe20007ffe000 */
[----:B------:R-:W-:Y:S01]  /*04d0*/  IMAD.WIDE.U32 R18, R7, 0x590b2165, RZ ;  /* 0x590b216507127825 */ /* 0x000fe200078e00ff */
[----:B------:R-:W-:-:S03]  /*04e0*/  IADD3 R24, PT, PT, R24, 0x4, RZ ;  /* 0x0000000418187810 */ /* 0x000fc60007ffe0ff */
[----:B------:R-:W-:-:S04]  /*04f0*/  IMAD.WIDE.U32 R18, P0, R21, -0x4de9bd38, R18 ;  /* 0xb21642c815127825 */ /* 0x000fc80007800012 */
[----:B------:R-:W-:Y:S01]  /*0500*/  IMAD.WIDE.U32 R20, R21, 0x590b2165, RZ ;  /* 0x590b216515147825 */ /* 0x000fe200078e00ff */
[----:B------:R-:W-:-:S03]  /*0510*/  IADD3.X R17, PT, PT, RZ, RZ, RZ, P0, !PT ;  /* 0x000000ffff117210 */ /* 0x000fc600007fe4ff */
[----:B------:R-:W-:Y:S01]  /*0520*/  IMAD.MOV.U32 R16, RZ, RZ, R19 ;  /* 0x000000ffff107224 */ /* 0x000fe200078e0013 */
[----:B------:R-:W-:Y:S01]  /*0530*/  IADD3 RZ, P0, PT, R21, R18, RZ ;  /* 0x0000001215ff7210 */ /* 0x000fe20007f1e0ff */
[----:B------:R-:W-:-:S04]  /*0540*/  IMAD.WIDE.U32 R18, R22, 0x4f5d661d, RZ ;  /* 0x4f5d661d16127825 */ /* 0x000fc800078e00ff */
[----:B------:R-:W-:-:S04]  /*0550*/  IMAD.WIDE.U32.X R16, R7, -0x4de9bd38, R16, P0 ;  /* 0xb21642c807107825 */ /* 0x000fc800000e0410 */
[C---:B------:R-:W-:Y:S01]  /*0560*/  IMAD.WIDE.U32 R18, P1, R23.reuse, -0x83a1264, R18 ;  /* 0xf7c5ed9c17127825 */ /* 0x040fe20007820012 */
[--C-:B------:R-:W-:Y:S02]  /*0570*/  SHF.R.U32.HI R29, RZ, 0x4, R17.reuse ;  /* 0x00000004ff1d7819 */ /* 0x100fe40000011611 */
[----:B------:R-:W-:Y:S01]  /*0580*/  SHF.R.U64 R7, R16, 0x4, R17 ;  /* 0x0000000410077819 */ /* 0x000fe20000001211 */
[----:B------:R-:W-:Y:S01]  /*0590*/  IMAD.WIDE.U32 R20, R23, 0x4f5d661d, RZ ;  /* 0x4f5d661d17147825 */ /* 0x000fe200078e00ff */
[----:B------:R-:W-:-:S03]  /*05a0*/  MOV R20, R19 ;  /* 0x0000001300147202 */ /* 0x000fc60000000f00 */
[----:B------:R-:W-:-:S04]  /*05b0*/  IMAD.WIDE.U32 R26, R29, -0x7a6f4de9, RZ ;  /* 0x8590b2171d1a7825 */ /* 0x000fc800078e00ff */
[----:B------:R-:W-:-:S04]  /*05c0*/  IMAD.WIDE.U32 R16, R7, -0x7a6f4de9, RZ ;  /* 0x8590b21707107825 */ /* 0x000fc800078e00ff */
[----:B------:R-:W-:-:S04]  /*05d0*/  IMAD.WIDE.U32 R26, P2, R7, 0xb21642c, R26 ;  /* 0x0b21642c071a7825 */ /* 0x000fc8000784001a */
[----:B------:R-:W-:Y:S01]  /*05e0*/  IMAD R25, R7, -0x2e, R23 ;  /* 0xffffffd207197824 */ /* 0x000fe200078e0217 */
[----:B------:R-:W-:Y:S01]  /*05f0*/  IADD3 RZ, P0, PT, R17, R26, RZ ;  /* 0x0000001a11ff7210 */ /* 0x000fe20007f1e0ff */
[----:B------:R-:W-:Y:S01]  /*0600*/  IMAD.X R17, RZ, RZ, RZ, P2 ;  /* 0x000000ffff117224 */ /* 0x000fe200010e06ff */
[----:B------:R-:W-:Y:S01]  /*0610*/  IADD3 RZ, P2, PT, R21, R18, RZ ;  /* 0x0000001215ff7210 */ /* 0x000fe20007f5e0ff */
[----:B------:R-:W-:Y:S01]  /*0620*/  IMAD.X R21, RZ, RZ, RZ, P1 ;  /* 0x000000ffff157224 */ /* 0x000fe200008e06ff */
[----:B------:R-:W-:Y:S02]  /*0630*/  MOV R16, R27 ;  /* 0x0000001b00107202 */ /* 0x000fe40000000f00 */
[----:B------:R-:W-:Y:S01]  /*0640*/  IADD3 R25, PT, PT, R25, 0x2f, RZ ;  /* 0x0000002f19197810 */ /* 0x000fe20007ffe0ff */
[----:B------:R-:W-:-:S04]  /*0650*/  IMAD.WIDE.U32.X R20, R22, -0x83a1264, R20, P2 ;  /* 0xf7c5ed9c16147825 */ /* 0x000fc800010e0414 */
[----:B------:R0:W-:Y:S01]  /*0660*/  STL.U8 [R28], R25 ;  /* 0x000000191c007387 */ /* 0x0001e20000100000 */
[----:B------:R-:W-:Y:S01]  /*0670*/  SHF.R.U32.HI R27, RZ, 0xb, R21 ;  /* 0x0000000bff1b7819 */ /* 0x000fe20000011615 */
[----:B------:R-:W-:-:S04]  /*0680*/  IMAD.WIDE.U32.X R16, R29, 0xb21642c, R16, P0 ;  /* 0x0b21642c1d107825 */ /* 0x000fc800000e0410 */
[----:B------:R-:W-:Y:S01]  /*0690*/  IMAD.WIDE.U32 R18, R27, 0x42c8590c, RZ ;  /* 0x42c8590c1b127825 */ /* 0x000fe200078e00ff */
[----:B0-----:R-:W-:-:S03]  /*06a0*/  SHF.R.U64 R25, R20, 0xb, R21 ;  /* 0x0000000b14197819 */ /* 0x001fc60000001215 */
[C-C-:B------:R-:W-:Y:S01]  /*06b0*/  IMAD.IADD R29, R1.reuse, 0x1, R0.reuse ;  /* 0x00000001011d7824 */ /* 0x140fe200078e0200 */
[----:B------:R-:W-:Y:S01]  /*06c0*/  IADD3 R28, PT, PT, R1, -0x1, R0 ;  /* 0xffffffff011c7810 */ /* 0x000fe20007ffe000 */
[----:B------:R-:W-:-:S04]  /*06d0*/  IMAD.WIDE.U32 R18, R25, 0x590b216, R18 ;  /* 0x0590b21619127825 */ /* 0x000fc800078e0012 */
[----:B------:R-:W-:-:S05]  /*06e0*/  IMAD.WIDE.U32 R20, R25, 0x42c8590c, RZ ;  /* 0x42c8590c19147825 */ /* 0x000fca00078e00ff */
[----:B------:R-:W-:Y:S01]  /*06f0*/  IADD3 RZ, P0, PT, R21, R18, RZ ;  /* 0x0000001215ff7210 */ /* 0x000fe20007f1e0ff */
[----:B------:R-:W-:-:S04]  /*0700*/  IMAD.WIDE.U32 R20, R22, 0xab04709, RZ ;  /* 0x0ab0470916147825 */ /* 0x000fc800078e00ff */
[----:B------:R-:W-:Y:S02]  /*0710*/  IMAD.X R26, R27, 0x590b216, R19, P0 ;  /* 0x0590b2161b1a7824 */ /* 0x000fe400000e0613 */
[----:B------:R-:W-:-:S04]  /*0720*/  IMAD.WIDE.U32 R20, P0, R23, -0x53a2d524, R20 ;  /* 0xac5d2adc17147825 */ /* 0x000fc80007800014 */
[----:B------:R-:W-:Y:S01]  /*0730*/  IMAD.WIDE.U32 R18, R23, 0xab04709, RZ ;  /* 0x0ab0470917127825 */ /* 0x000fe200078e00ff */
[----:B------:R-:W-:Y:S02]  /*0740*/  SHF.R.U64 R18, R16, 0x1, R17 ;  /* 0x0000000110127819 */ /* 0x000fe40000001211 */
[----:B------:R-:W-:Y:S01]  /*0750*/  MOV R16, R21 ;  /* 0x0000001500107202 */ /* 0x000fe20000000f00 */
[----:B------:R-:W-:Y:S01]  /*0760*/  IMAD.X R17, RZ, RZ, RZ, P0 ;  /* 0x000000ffff117224 */ /* 0x000fe200000e06ff */
[----:B------:R-:W-:Y:S01]  /*0770*/  IADD3 RZ, P1, PT, R19, R20, RZ ;  /* 0x0000001413ff7210 */ /* 0x000fe20007f3e0ff */
[----:B------:R-:W-:Y:S02]  /*0780*/  IMAD R25, R26, -0x2e, R25 ;  /* 0xffffffd21a197824 */ /* 0x000fe400078e0219 */
[----:B------:R-:W-:Y:S02]  /*0790*/  IMAD R18, R18, -0x2e, R7 ;  /* 0xffffffd212127824 */ /* 0x000fe400078e0207 */
[----:B------:R-:W-:-:S03]  /*07a0*/  IMAD.WIDE.U32.X R16, R22, -0x53a2d524, R16, P1 ;  /* 0xac5d2adc16107825 */ /* 0x000fc600008e0410 */
[----:B------:R-:W-:Y:S01]  /*07b0*/  IADD3 R7, PT, PT, R18, 0x2f, RZ ;  /* 0x0000002f12077810 */ /* 0x000fe20007ffe0ff */
[----:B------:R-:W-:Y:S01]  /*07c0*/  VIADD R25, R25, 0x2f ;  /* 0x0000002f19197836 */ /* 0x000fe20000000000 */
[--C-:B------:R-:W-:Y:S02]  /*07d0*/  SHF.R.U32.HI R19, RZ, 0x10, R17.reuse ;  /* 0x00000010ff137819 */ /* 0x100fe40000011611 */
[----:B------:R-:W-:Y:S01]  /*07e0*/  SHF.R.U64 R27, R16, 0x10, R17 ;  /* 0x00000010101b7819 */ /* 0x000fe20000001211 */
[----:B------:R0:W-:Y:S02]  /*07f0*/  STL.U8 [R29], R7 ;  /* 0x000000071d007387 */ /* 0x0001e40000100000 */
[----:B------:R-:W-:Y:S02]  /*0800*/  IMAD.WIDE.U32 R16, R19, 0x42c8590c, RZ ;  /* 0x42c8590c13107825 */ /* 0x000fe400078e00ff */
[----:B------:R0:W-:Y:S02]  /*0810*/  STL.U8 [R28], R25 ;  /* 0x000000191c007387 */ /* 0x0001e40000100000 */
[----:B------:R-:W-:-:S04]  /*0820*/  IMAD.WIDE.U32 R20, R27, 0x42c8590c, RZ ;  /* 0x42c8590c1b147825 */ /* 0x000fc800078e00ff */
[----:B------:R-:W-:-:S03]  /*0830*/  IMAD.WIDE.U32 R16, R27, 0x590b216, R16 ;  /* 0x0590b2161b107825 */ /* 0x000fc600078e0010 */
[----:B------:R-:W-:Y:S01]  /*0840*/  IADD3 RZ, P0, PT, R21, R16, RZ ;  /* 0x0000001015ff7210 */ /* 0x000fe20007f1e0ff */
[----:B------:R-:W-:-:S04]  /*0850*/  IMAD.WIDE.U32 R20, R23, -0x67de6a69, RZ ;  /* 0x9821959717147825 */ /* 0x000fc800078e00ff */
[----:B------:R-:W-:-:S04]  /*0860*/  IMAD.X R16, R19, 0x590b216, R17, P0 ;  /* 0x0590b21613107824 */ /* 0x000fc800000e0611 */
[----:B------:R-:W-:Y:S01]  /*0870*/  IMAD R26, R16, -0x2e, R27 ;  /* 0xffffffd2101a7824 */ /* 0x000fe200078e021b */
[----:B------:R-:W-:Y:S01]  /*0880*/  IADD3 R27, PT, PT, R1, -0x2, R0 ;  /* 0xfffffffe011b7810 */ /* 0x000fe20007ffe000 */
[----:B------:R-:W-:Y:S01]  /*0890*/  IMAD.WIDE.U32 R16, R22, -0x67de6a69, RZ ;  /* 0x9821959716107825 */ /* 0x000fe200078e00ff */
[----:B------:R-:W-:Y:S02]  /*08a0*/  IADD3 R0, PT, PT, R0, -0x4, RZ ;  /* 0xfffffffc00007810 */ /* 0x000fe40007ffe0ff */
[----:B------:R-:W-:Y:S01]  /*08b0*/  IADD3 R26, PT, PT, R26, 0x2f, RZ ;  /* 0x0000002f1a1a7810 */ /* 0x000fe20007ffe0ff */
[----:B------:R-:W-:-:S04]  /*08c0*/  IMAD.WIDE.U32 R16, P0, R23, 0x77e7c4c5, R16 ;  /* 0x77e7c4c517107825 */ /* 0x000fc80007800010 */
[----:B------:R0:W-:Y:S01]  /*08d0*/  STL.U8 [R27], R26 ;  /* 0x0000001a1b007387 */ /* 0x0001e20000100000 */
[----:B------:R-:W-:Y:S01]  /*08e0*/  IMAD.X R19, RZ, RZ, RZ, P0 ;  /* 0x000000ffff137224 */ /* 0x000fe200000e06ff */
[----:B------:R-:W-:Y:S01]  /*08f0*/  IADD3 RZ, P0, PT, R21, R16, RZ ;  /* 0x0000001015ff7210 */ /* 0x000fe20007f1e0ff */
[----:B------:R-:W-:-:S04]  /*0900*/  IMAD.MOV.U32 R18, RZ, RZ, R17 ;  /* 0x000000ffff127224 */ /* 0x000fc800078e0011 */
[----:B------:R-:W-:Y:S01]  /*0910*/  IMAD.WIDE.U32.X R18, R22, 0x77e7c4c5, R18, P0 ;  /* 0x77e7c4c516127825 */ /* 0x000fe200000e0412 */
[----:B------:R-:W-:-:S04]  /*0920*/  ISETP.NE.AND P0, PT, R24, RZ, PT ;  /* 0x000000ff1800720c */ /* 0x000fc80003f05270 */
[--C-:B------:R-:W-:Y:S02]  /*0930*/  SHF.R.U32.HI R22, RZ, 0x15, R19.reuse ;  /* 0x00000015ff167819 */ /* 0x100fe40000011613 */
[----:B------:R-:W-:-:S07]  /*0940*/  SHF.R.U64 R23, R18, 0x15, R19 ;  /* 0x0000001512177819 */ /* 0x000fce0000001213 */
[----:B0-----:R-:W-:Y:S05]  /*0950*/  @P0 BRA `(.L_x_9) ;  /* 0xfffffff800d00947 */ /* 0x001fea000383ffff */
[----:B------:R-:W-:Y:S05]  /*0960*/  BSYNC.RECONVERGENT B3 ;  /* 0x0000000000037941 */ /* 0x000fea0003800200 */
.L_x_8:
[----:B------:R-:W-:-:S07]  /*0970*/  VIADD R0, R0, 0x1 ;  /* 0x0000000100007836 */ /* 0x000fce0000000000 */
.L_x_7:
[----:B------:R-:W-:Y:S05]  /*0980*/  BSYNC.RECONVERGENT B2 ;  /* 0x0000000000027941 */ /* 0x000fea0003800200 */
.L_x_6:
[----:B------:R-:W-:-:S13]  /*0990*/  ISETP.NE.AND P0, PT, R6, RZ, PT ;  /* 0x000000ff0600720c */ /* 0x000fda0003f05270 */
[----:B------:R-:W-:Y:S05]  /*09a0*/  @!P0 BRA `(.L_x_5) ;  /* 0x0000000000ec8947 */ /* 0x000fea0003800000 */
[----:B------:R-:W-:Y:S01]  /*09b0*/  ISETP.NE.AND P1, PT, R6, 0x1, PT ;  /* 0x000000010600780c */ /* 0x000fe20003f25270 */
[----:B------:R-:W-:Y:S01]  /*09c0*/  BSSY.RECONVERGENT B2, `(.L_x_10) ;  /* 0x0000029000027945 */ /* 0x000fe20003800200 */
[----:B------:R-:W-:-:S04]  /*09d0*/  LOP3.LUT R5, R5, 0x1, RZ, 0xc0, !PT ;  /* 0x0000000105057812 */ /* 0x000fc800078ec0ff */
[----:B------:R-:W-:-:S07]  /*09e0*/  ISETP.NE.U32.AND P0, PT, R5, 0x1, PT ;  /* 0x000000010500780c */ /* 0x000fce0003f05070 */
[----:B------:R-:W-:Y:S06]  /*09f0*/  @!P1 BRA `(.L_x_11) ;  /* 0x0000000000949947 */ /* 0x000fec0003800000 */
[--C-:B------:R-:W-:Y:S02]  /*0a00*/  SHF.R.U32.HI R5, RZ, 0x1, R22.reuse ;  /* 0x00000001ff057819 */ /* 0x100fe40000011616 */
[----:B------:R-:W-:Y:S02]  /*0a10*/  SHF.R.U64 R17, R23, 0x1, R22 ;  /* 0x0000000117117819 */ /* 0x000fe40000001216 */
[----:B------:R-:W-:Y:S01]  /*0a20*/  IADD3 R24, PT, PT, R1, R0, RZ ;  /* 0x0000000001187210 */ /* 0x000fe20007ffe0ff */
[----:B------:R-:W-:-:S04]  /*0a30*/  IMAD.WIDE.U32 R6, R5, 0x590b2165, RZ ;  /* 0x590b216505067825 */ /* 0x000fc800078e00ff */
[----:B------:R-:W-:-:S04]  /*0a40*/  IMAD.WIDE.U32 R6, P1, R17, -0x4de9bd38, R6 ;  /* 0xb21642c811067825 */ /* 0x000fc80007820006 */
[----:B------:R-:W-:Y:S01]  /*0a50*/  IMAD.WIDE.U32 R16, R17, 0x590b2165, RZ ;  /* 0x590b216511107825 */ /* 0x000fe200078e00ff */
[----:B------:R-:W-:-:S03]  /*0a60*/  IADD3.X R19, PT, PT, RZ, RZ, RZ, P1, !PT ;  /* 0x000000ffff137210 */ /* 0x000fc60000ffe4ff */
[----:B------:R-:W-:Y:S01]  /*0a70*/  IMAD.MOV.U32 R18, RZ, RZ, R7 ;  /* 0x000000ffff127224 */ /* 0x000fe200078e0007 */
[----:B------:R-:W-:-:S05]  /*0a80*/  IADD3 RZ, P1, PT, R17, R6, RZ ;  /* 0x0000000611ff7210 */ /* 0x000fca0007f3e0ff */
[----:B------:R-:W-:-:S05]  /*0a90*/  IMAD.WIDE.U32.X R6, R5, -0x4de9bd38, R18, P1 ;  /* 0xb21642c805067825 */ /* 0x000fca00008e0412 */
[--C-:B------:R-:W-:Y:S02]  /*0aa0*/  SHF.R.U32.HI R21, RZ, 0x4, R7.reuse ;  /* 0x00000004ff157819 */ /* 0x100fe40000011607 */
[----:B------:R-:W-:-:S03]  /*0ab0*/  SHF.R.U64 R5, R6, 0x4, R7 ;  /* 0x0000000406057819 */ /* 0x000fc60000001207 */
[----:B------:R-:W-:-:S04]  /*0ac0*/  IMAD.WIDE.U32 R16, R21, -0x7a6f4de9, RZ ;  /* 0x8590b21715107825 */ /* 0x000fc800078e00ff */
[----:B------:R-:W-:-:S04]  /*0ad0*/  IMAD.WIDE.U32 R6, P1, R5, 0xb21642c, R16 ;  /* 0x0b21642c05067825 */ /* 0x000fc80007820010 */
[----:B------:R-:W-:Y:S01]  /*0ae0*/  IMAD.WIDE.U32 R16, R5, -0x7a6f4de9, RZ ;  /* 0x8590b21705107825 */ /* 0x000fe200078e00ff */
[----:B------:R-:W-:-:S03]  /*0af0*/  IADD3.X R19, PT, PT, RZ, RZ, RZ, P1, !PT ;  /* 0x000000ffff137210 */ /* 0x000fc60000ffe4ff */
[----:B------:R-:W-:Y:S01]  /*0b00*/  IMAD.MOV.U32 R18, RZ, RZ, R7 ;  /* 0x000000ffff127224 */ /* 0x000fe200078e0007 */
[----:B------:R-:W-:Y:S01]  /*0b10*/  IADD3 RZ, P1, PT, R17, R6, RZ ;  /* 0x0000000611ff7210 */ /* 0x000fe20007f3e0ff */
[----:B------:R-:W-:Y:S02]  /*0b20*/  IMAD R16, R5, -0x2e, R23 ;  /* 0xffffffd205107824 */ /* 0x000fe400078e0217 */
[----:B------:R-:W-:-:S04]  /*0b30*/  IMAD.WIDE.U32 R6, R22, 0x4f5d661d, RZ ;  /* 0x4f5d661d16067825 */ /* 0x000fc800078e00ff */
[----:B------:R-:W-:Y:S01]  /*0b40*/  IMAD.WIDE.U32.X R18, R21, 0xb21642c, R18, P1 ;  /* 0x0b21642c15127825 */ /* 0x000fe200008e0412 */
[----:B------:R-:W-:-:S03]  /*0b50*/  IADD3 R21, PT, PT, R1, -0x1, R0 ;  /* 0xffffffff01157810 */ /* 0x000fc60007ffe000 */
[----:B------:R-:W-:Y:S01]  /*0b60*/  IMAD.WIDE.U32 R6, P1, R23, -0x83a1264, R6 ;  /* 0xf7c5ed9c17067825 */ /* 0x000fe20007820006 */
[----:B------:R-:W-:-:S03]  /*0b70*/  SHF.R.U64 R18, R18, 0x1, R19 ;  /* 0x0000000112127819 */ /* 0x000fc60000001213 */
[----:B------:R-:W-:Y:S02]  /*0b80*/  IMAD.X R19, RZ, RZ, RZ, P1 ;  /* 0x000000ffff137224 */ /* 0x000fe400008e06ff */
[----:B------:R-:W-:Y:S02]  /*0b90*/  IMAD R18, R18, -0x2e, R5 ;  /* 0xffffffd212127824 */ /* 0x000fe400078e0205 */
[----:B------:R-:W-:Y:S02]  /*0ba0*/  VIADD R5, R16, 0x2f ;  /* 0x0000002f10057836 */ /* 0x000fe40000000000 */
[----:B------:R-:W-:Y:S01]  /*0bb0*/  IMAD.WIDE.U32 R16, R23, 0x4f5d661d, RZ ;  /* 0x4f5d661d17107825 */ /* 0x000fe200078e00ff */
[----:B------:R-:W-:Y:S02]  /*0bc0*/  IADD3 R20, PT, PT, R18, 0x2f, RZ ;  /* 0x0000002f12147810 */ /* 0x000fe40007ffe0ff */
[----:B------:R0:W-:Y:S01]  /*0bd0*/  STL.U8 [R24], R5 ;  /* 0x0000000518007387 */ /* 0x0001e20000100000 */
[----:B------:R-:W-:Y:S01]  /*0be0*/  MOV R18, R7 ;  /* 0x0000000700127202 */ /* 0x000fe20000000f00 */
[----:B------:R-:W-:Y:S01]  /*0bf0*/  VIADD R0, R0, 0xfffffffe ;  /* 0xfffffffe00007836 */ /* 0x000fe20000000000 */
[----:B------:R-:W-:Y:S01]  /*0c00*/  IADD3 RZ, P1, PT, R17, R6, RZ ;  /* 0x0000000611ff7210 */ /* 0x000fe20007f3e0ff */
[----:B------:R0:W-:Y:S04]  /*0c10*/  STL.U8 [R21], R20 ;  /* 0x0000001415007387 */ /* 0x0001e80000100000 */
[----:B------:R-:W-:-:S05]  /*0c20*/  IMAD.WIDE.U32.X R6, R22, -0x83a1264, R18, P1 ;  /* 0xf7c5ed9c16067825 */ /* 0x000fca00008e0412 */
[--C-:B------:R-:W-:Y:S02]  /*0c30*/  SHF.R.U32.HI R22, RZ, 0xb, R7.reuse ;  /* 0x0000000bff167819 */ /* 0x100fe40000011607 */
[----:B0-----:R-:W-:-:S07]  /*0c40*/  SHF.R.U64 R23, R6, 0xb, R7 ;  /* 0x0000000b06177819 */ /* 0x001fce0000001207 */
.L_x_11:
[----:B------:R-:W-:Y:S05]  /*0c50*/  BSYNC.RECONVERGENT B2 ;  /* 0x0000000000027941 */ /* 0x000fea0003800200 */
.L_x_10:
[----:B------:R-:W-:Y:S05]  /*0c60*/  @P0 BRA `(.L_x_5) ;  /* 0x00000000003c0947 */ /* 0x000fea0003800000 */
        /* <DEDUP_REMOVED lines=10> */
[----:B------:R-:W-:-:S05]  /*0d10*/  SHF.R.U64 R18, R18, 0x4, R19 ;  /* 0x0000000412127819 */ /* 0x000fca0000001213 */
[----:B------:R-:W-:Y:S01]  /*0d20*/  IMAD R5, R18, -0x2e, R23 ;  /* 0xffffffd212057824 */ /* 0x000fe200078e0217 */
[----:B------:R-:W-:-:S03]  /*0d30*/  MOV R23, R18 ;  /* 0x0000001200177202 */ /* 0x000fc60000000f00 */
[----:B------:R-:W-:-:S05]  /*0d40*/  VIADD R5, R5, 0x2f ;  /* 0x0000002f05057836 */ /* 0x000fca0000000000 */
[----:B------:R0:W-:Y:S02]  /*0d50*/  STL.U8 [R0], R5 ;  /* 0x0000000500007387 */ /* 0x0001e40000100000 */
.L_x_5:
[----:B------:R-:W-:Y:S05]  /*0d60*/  BSYNC.RECONVERGENT B1 ;  /* 0x0000000000017941 */ /* 0x000fea0003800200 */
.L_x_4:
[----:B0-----:R-:W-:Y:S01]  /*0d70*/  VIADD R0, R23, 0x2f ;  /* 0x0000002f17007836 */ /* 0x001fe20000000000 */
[----:B------:R-:W-:Y:S04]  /*0d80*/  BSSY.RECONVERGENT B1, `(.L_x_12) ;  /* 0x0000021000017945 */ /* 0x000fe80003800200 */
[----:B------:R-:W-:-:S04]  /*0d90*/  LOP3.LUT R5, R0, 0xff, RZ, 0xc0, !PT ;  /* 0x000000ff00057812 */ /* 0x000fc800078ec0ff */
[----:B-----5:R-:W-:-:S13]  /*0da0*/  ISETP.NE.AND P0, PT, R5, R2, PT ;  /* 0x000000020500720c */ /* 0x020fda0003f05270 */
[----:B------:R-:W-:Y:S05]  /*0db0*/  @P0 BRA `(.L_x_13) ;  /* 0x0000000000740947 */ /* 0x000fea0003800000 */
[----:B------:R-:W0:Y:S01]  /*0dc0*/  LDC.64 R6, c[0x0][0x380] ;  /* 0x0000e000ff067b82 */ /* 0x000e220000000a00 */
[----:B------:R-:W2:Y:S04]  /*0dd0*/  LDL.U8 R5, [R1+0x1] ;  /* 0x0000010001057983 */ /* 0x000ea80000100000 */
[----:B0-----:R-:W2:Y:S02]  /*0de0*/  LDG.E.U8 R0, desc[UR10][R6.64+0x1] ;  /* 0x0000010a06007981 */ /* 0x001ea4000c1e1100 */
[----:B--2---:R-:W-:-:S13]  /*0df0*/  ISETP.NE.AND P0, PT, R5, R0, PT ;  /* 0x000000000500720c */ /* 0x004fda0003f05270 */
[----:B------:R-:W-:Y:S05]  /*0e00*/  @P0 BRA `(.L_x_13) ;  /* 0x0000000000600947 */ /* 0x000fea0003800000 */
[----:B------:R-:W2:Y:S04]  /*0e10*/  LDL.U8 R19, [R1+0x2] ;  /* 0x0000020001137983 */ /* 0x000ea80000100000 */
[----:B------:R-:W2:Y:S02]  /*0e20*/  LDG.E.U8 R0, desc[UR10][R6.64+0x2] ;  /* 0x0000020a06007981 */ /* 0x000ea4000c1e1100 */
        /* <DEDUP_REMOVED lines=18> */
[----:B------:R-:W2:Y:S04]  /*0f50*/  LDG.E.U8 R7, desc[UR10][R6.64+0x7] ;  /* 0x0000070a06077981 */ /* 0x000ea8000c1e1100 */
[----:B------:R-:W2:Y:S02]  /*0f60*/  LDL.U8 R0, [R1+0x7] ;  /* 0x0000070001007983 */ /* 0x000ea40000100000 */
[----:B--2---:R-:W-:-:S13]  /*0f70*/  ISETP.NE.AND P0, PT, R0, R7, PT ;  /* 0x000000070000720c */ /* 0x004fda0003f05270 */
[----:B------:R-:W-:Y:S05]  /*0f80*/  @!P0 BRA `(.L_x_14) ;  /* 0x00000000002c8947 */ /* 0x000fea0003800000 */
.L_x_13:
[----:B------:R-:W-:Y:S05]  /*0f90*/  BSYNC.RECONVERGENT B1 ;  /* 0x0000000000017941 */ /* 0x000fea0003800200 */
.L_x_12:
[----:B------:R-:W-:-:S04]  /*0fa0*/  IADD3 R4, PT, PT, R4, 0x1, RZ ;  /* 0x0000000104047810 */ /* 0x000fc80007ffe0ff */
[----:B------:R-:W-:-:S13]  /*0fb0*/  ISETP.NE.AND P0, PT, R4, 0x200, PT ;  /* 0x000002000400780c */ /* 0x000fda0003f05270 */
[----:B------:R-:W-:Y:S05]  /*0fc0*/  @P0 BRA `(.L_x_15) ;  /* 0xfffffff000840947 */ /* 0x000fea000383ffff */
[----:B------:R-:W-:Y:S05]  /*0fd0*/  BSYNC.RECONVERGENT B0 ;  /* 0x0000000000007941 */ /* 0x000fea0003800200 */
.L_x_0:
[----:B------:R-:W-:-:S13]  /*0fe0*/  ISETP.NE.AND P0, PT, R3, 0x1fffff, PT ;  /* 0x001fffff0300780c */ /* 0x000fda0003f05270 */
[----:B------:R-:W-:Y:S05]  /*0ff0*/  @P0 EXIT ;  /* 0x000000000000094d */ /* 0x000fea0003800000 */
[----:B------:R-:W-:-:S05]  /*1000*/  IADD3 R2, P0, PT, R10, 0x40000000, RZ ;  /* 0x400000000a027810 */ /* 0x000fca0007f1e0ff */
[----:B------:R-:W-:-:S05]  /*1010*/  IMAD.X R3, RZ, RZ, R11, P0 ;  /* 0x000000ffff037224 */ /* 0x000fca00000e060b */
[----:B------:R-:W-:Y:S01]  /*1020*/  STG.E.64 desc[UR10][R8.64+0x18], R2 ;  /* 0x0000180208007986 */ /* 0x000fe2000c101b0a */
[----:B------:R-:W-:Y:S05]  /*1030*/  EXIT ;  /* 0x000000000000794d */ /* 0x000fea0003800000 */
.L_x_14:
[----:B------:R-:W0:Y:S01]  /*1040*/  LDC.64 R6, c[0x4][RZ] ;  /* 0x01000000ff067b82 */ /* 0x000e220000000a00 */
[----:B------:R-:W-:-:S05]  /*1050*/  HFMA2 R4, -RZ, RZ, 0, 5.9604644775390625e-08 ;  /* 0x00000001ff047431 */ /* 0x000fca00000001ff */
[----:B------:R-:W-:Y:S04]  /*1060*/  STG.E desc[UR10][R8.64], R4 ;  /* 0x0000000408007986 */ /* 0x000fe8000c10190a */
[----:B0-----:R-:W2:Y:S04]  /*1070*/  LDG.E.64 R10, desc[UR10][R6.64] ;  /* 0x0000000a060a7981 */ /* 0x001ea8000c1e1b00 */
[----:B--2---:R-:W-:Y:S04]  /*1080*/  STG.E.64 desc[UR10][R10.64+0x10], R14 ;  /* 0x0000100e0a007986 */ /* 0x004fe8000c101b0a */
[----:B------:R0:W-:Y:S04]  /*1090*/  STG.E.U8 desc[UR10][R10.64+0x4], R2 ;  /* 0x000004020a007986 */ /* 0x0001e8000c10110a */
[----:B------:R-:W2:Y:S04]  /*10a0*/  LDG.E.64 R12, desc[UR10][R6.64] ;  /* 0x0000000a060c7981 */ /* 0x000ea8000c1e1b00 */
[----:B--2---:R-:W-:Y:S04]  /*10b0*/  STG.E.U8 desc[UR10][R12.64+0x5], R5 ;  /* 0x000005050c007986 */ /* 0x004fe8000c10110a */
[----:B------:R-:W2:Y:S04]  /*10c0*/  LDG.E.64 R26, desc[UR10][R6.64] ;  /* 0x0000000a061a7981 */ /* 0x000ea8000c1e1b00 */
[----:B--2---:R-:W-:Y:S04]  /*10d0*/  STG.E.U8 desc[UR10][R26.64+0x6], R19 ;  /* 0x000006131a007986 */ /* 0x004fe8000c10110a */
[----:B------:R-:W2:Y:S04]  /*10e0*/  LDG.E.64 R28, desc[UR10][R6.64] ;  /* 0x0000000a061c7981 */ /* 0x000ea8000c1e1b00 */
[----:B--2---:R-:W-:Y:S04]  /*10f0*/  STG.E.U8 desc[UR10][R28.64+0x7], R17 ;  /* 0x000007111c007986 */ /* 0x004fe8000c10110a */
[----:B0-----:R-:W2:Y:S04]  /*1100*/  LDG.E.64 R2, desc[UR10][R6.64] ;  /* 0x0000000a06027981 */ /* 0x001ea8000c1e1b00 */
[----:B--2---:R-:W-:Y:S04]  /*1110*/  STG.E.U8 desc[UR10][R2.64+0x8], R21 ;  /* 0x0000081502007986 */ /* 0x004fe8000c10110a */
[----:B------:R-:W-:Y:S04]  /*1120*/  STG.E.U8 desc[UR10][R2.64+0x9], R23 ;  /* 0x0000091702007986 */ /* 0x000fe8000c10110a */
[----:B------:R-:W-:Y:S04]  /*1130*/  STG.E.U8 desc[UR10][R2.64+0xa], R25 ;  /* 0x00000a1902007986 */ /* 0x000fe8000c10110a */
[----:B------:R-:W-:Y:S01]  /*1140*/  STG.E.U8 desc[UR10][R2.64+0xb], R0 ;  /* 0x00000b0002007986 */ /* 0x000fe2000c10110a */
[----:B------:R-:W-:Y:S05]  /*1150*/  EXIT ;  /* 0x000000000000794d */ /* 0x000fea0003800000 */
.L_x_16:
[----:B------:R-:W-:-:S00]  /*1160*/  BRA `(.L_x_16) ;  /* 0xfffffffc00fc7947 */ /* 0x000fc0000383ffff */
[----:B------:R-:W-:-:S00]  /*1170*/  NOP ;  /* 0x0000000000007918 */ /* 0x000fc00000000000 */
        /* <DEDUP_REMOVED lines=8> */
.L_x_17:


//--------------------- .nv.shared.reserved.0     --------------------------
	.section	.nv.shared.reserved.0,"aw",@nobits
	.weak		__nv_reservedSMEM_offset_0_alias
	.size		__nv_reservedSMEM_offset_0_alias, 0, 64
	.other		__nv_reservedSMEM_offset_0_alias,@"STO_CUDA_RESERVED_SHARED STV_DEFAULT"
__nv_reservedSMEM_offset_0_alias:
	.zero		0
	.zero		64


//--------------------- .nv.global                --------------------------
	.section	.nv.global,"aw",@nobits
	.align	8
.nv.global:
	.type		foundGlobal,@object
	.size		foundGlobal,(.L_0 - foundGlobal)
foundGlobal:
	.zero		8
.L_0:


//--------------------- .nv.constant0._Z9addKernelPc --------------------------
	.section	.nv.constant0._Z9addKernelPc,"a",@progbits
	.sectionflags	@""
	.align	4
.nv.constant0._Z9addKernelPc:
	.zero		904


//--------------------- SYMBOLS --------------------------

	.type		.nv.reservedSmem.offset0,@object
	.size		.nv.reservedSmem.offset0,0x4
